//
// Generated by NVIDIA NVVM Compiler
//
// Compiler Build ID: CL-36424714
// Cuda compilation tools, release 13.0, V13.0.88
// Based on NVVM 20.0.0
//

.version 9.0
.target sm_100
.address_size 64

	// .globl	_Z18sgemm_naive_kernelPfPKfS1_iii

.visible .entry _Z18sgemm_naive_kernelPfPKfS1_iii(
	.param .u64 .ptr .align 1 _Z18sgemm_naive_kernelPfPKfS1_iii_param_0,
	.param .u64 .ptr .align 1 _Z18sgemm_naive_kernelPfPKfS1_iii_param_1,
	.param .u64 .ptr .align 1 _Z18sgemm_naive_kernelPfPKfS1_iii_param_2,
	.param .u32 _Z18sgemm_naive_kernelPfPKfS1_iii_param_3,
	.param .u32 _Z18sgemm_naive_kernelPfPKfS1_iii_param_4,
	.param .u32 _Z18sgemm_naive_kernelPfPKfS1_iii_param_5
)
{
	.reg .pred 	%p<10>;
	.reg .b32 	%r<40>;
	.reg .b32 	%f<68>;
	.reg .b64 	%rd<53>;

	ld.param.u64 	%rd6, [_Z18sgemm_naive_kernelPfPKfS1_iii_param_0];
	ld.param.u64 	%rd7, [_Z18sgemm_naive_kernelPfPKfS1_iii_param_1];
	ld.param.u64 	%rd8, [_Z18sgemm_naive_kernelPfPKfS1_iii_param_2];
	ld.param.u32 	%r18, [_Z18sgemm_naive_kernelPfPKfS1_iii_param_4];
	ld.param.u32 	%r19, [_Z18sgemm_naive_kernelPfPKfS1_iii_param_5];
	cvta.to.global.u64 	%rd1, %rd8;
	cvta.to.global.u64 	%rd2, %rd7;
	mov.u32 	%r20, %ntid.y;
	mov.u32 	%r21, %ctaid.y;
	mov.u32 	%r22, %tid.y;
	mad.lo.s32 	%r1, %r20, %r21, %r22;
	mov.u32 	%r23, %ntid.x;
	mov.u32 	%r24, %ctaid.x;
	mov.u32 	%r25, %tid.x;
	mad.lo.s32 	%r2, %r23, %r24, %r25;
	setp.lt.s32 	%p1, %r19, 1;
	mov.f32 	%f67, 0f00000000;
	@%p1 bra 	$L__BB0_12;
	mul.lo.s32 	%r3, %r19, %r1;
	and.b32  	%r4, %r19, 7;
	setp.lt.u32 	%p2, %r19, 8;
	mov.f32 	%f67, 0f00000000;
	mov.b32 	%r38, 0;
	@%p2 bra 	$L__BB0_4;
	and.b32  	%r38, %r19, 2147483640;
	neg.s32 	%r36, %r38;
	shl.b32 	%r7, %r18, 3;
	mul.wide.u32 	%rd9, %r3, 4;
	add.s64 	%rd10, %rd9, %rd2;
	add.s64 	%rd52, %rd10, 16;
	mov.f32 	%f67, 0f00000000;
	mul.wide.s32 	%rd13, %r18, 4;
	mov.u32 	%r35, %r2;
$L__BB0_3:
	.pragma "nounroll";
	ld.global.nc.f32 	%f17, [%rd52+-16];
	mul.wide.s32 	%rd11, %r35, 4;
	add.s64 	%rd12, %rd1, %rd11;
	ld.global.nc.f32 	%f18, [%rd12];
	fma.rn.f32 	%f19, %f17, %f18, %f67;
	ld.global.nc.f32 	%f20, [%rd52+-12];
	add.s64 	%rd14, %rd12, %rd13;
	ld.global.nc.f32 	%f21, [%rd14];
	fma.rn.f32 	%f22, %f20, %f21, %f19;
	ld.global.nc.f32 	%f23, [%rd52+-8];
	add.s64 	%rd15, %rd14, %rd13;
	ld.global.nc.f32 	%f24, [%rd15];
	fma.rn.f32 	%f25, %f23, %f24, %f22;
	ld.global.nc.f32 	%f26, [%rd52+-4];
	add.s64 	%rd16, %rd15, %rd13;
	ld.global.nc.f32 	%f27, [%rd16];
	fma.rn.f32 	%f28, %f26, %f27, %f25;
	ld.global.nc.f32 	%f29, [%rd52];
	add.s64 	%rd17, %rd16, %rd13;
	ld.global.nc.f32 	%f30, [%rd17];
	fma.rn.f32 	%f31, %f29, %f30, %f28;
	ld.global.nc.f32 	%f32, [%rd52+4];
	add.s64 	%rd18, %rd17, %rd13;
	ld.global.nc.f32 	%f33, [%rd18];
	fma.rn.f32 	%f34, %f32, %f33, %f31;
	ld.global.nc.f32 	%f35, [%rd52+8];
	add.s64 	%rd19, %rd18, %rd13;
	ld.global.nc.f32 	%f36, [%rd19];
	fma.rn.f32 	%f37, %f35, %f36, %f34;
	ld.global.nc.f32 	%f38, [%rd52+12];
	add.s64 	%rd20, %rd19, %rd13;
	ld.global.nc.f32 	%f39, [%rd20];
	fma.rn.f32 	%f67, %f38, %f39, %f37;
	add.s32 	%r36, %r36, 8;
	add.s32 	%r35, %r35, %r7;
	add.s64 	%rd52, %rd52, 32;
	setp.ne.s32 	%p3, %r36, 0;
	@%p3 bra 	$L__BB0_3;
$L__BB0_4:
	setp.eq.s32 	%p4, %r4, 0;
	@%p4 bra 	$L__BB0_12;
	and.b32  	%r13, %r19, 3;
	setp.lt.u32 	%p5, %r4, 4;
	@%p5 bra 	$L__BB0_7;
	add.s32 	%r27, %r38, %r3;
	mul.wide.u32 	%rd21, %r27, 4;
	add.s64 	%rd22, %rd2, %rd21;
	ld.global.nc.f32 	%f41, [%rd22];
	mad.lo.s32 	%r28, %r38, %r18, %r2;
	mul.wide.s32 	%rd23, %r28, 4;
	add.s64 	%rd24, %rd1, %rd23;
	ld.global.nc.f32 	%f42, [%rd24];
	fma.rn.f32 	%f43, %f41, %f42, %f67;
	cvt.u64.u32 	%rd25, %r3;
	cvt.u64.u32 	%rd26, %r38;
	add.s64 	%rd27, %rd26, %rd25;
	shl.b64 	%rd28, %rd27, 2;
	add.s64 	%rd29, %rd2, %rd28;
	ld.global.nc.f32 	%f44, [%rd29+4];
	mul.wide.s32 	%rd30, %r18, 4;
	add.s64 	%rd31, %rd24, %rd30;
	ld.global.nc.f32 	%f45, [%rd31];
	fma.rn.f32 	%f46, %f44, %f45, %f43;
	ld.global.nc.f32 	%f47, [%rd29+8];
	add.s64 	%rd32, %rd31, %rd30;
	ld.global.nc.f32 	%f48, [%rd32];
	fma.rn.f32 	%f49, %f47, %f48, %f46;
	ld.global.nc.f32 	%f50, [%rd29+12];
	add.s64 	%rd33, %rd32, %rd30;
	ld.global.nc.f32 	%f51, [%rd33];
	fma.rn.f32 	%f67, %f50, %f51, %f49;
	add.s32 	%r38, %r38, 4;
$L__BB0_7:
	setp.eq.s32 	%p6, %r13, 0;
	@%p6 bra 	$L__BB0_12;
	setp.eq.s32 	%p7, %r13, 1;
	@%p7 bra 	$L__BB0_10;
	add.s32 	%r29, %r38, %r3;
	mul.wide.u32 	%rd34, %r29, 4;
	add.s64 	%rd35, %rd2, %rd34;
	ld.global.nc.f32 	%f53, [%rd35];
	mad.lo.s32 	%r30, %r38, %r18, %r2;
	mul.wide.s32 	%rd36, %r30, 4;
	add.s64 	%rd37, %rd1, %rd36;
	ld.global.nc.f32 	%f54, [%rd37];
	fma.rn.f32 	%f55, %f53, %f54, %f67;
	cvt.u64.u32 	%rd38, %r3;
	cvt.u64.u32 	%rd39, %r38;
	add.s64 	%rd40, %rd39, %rd38;
	shl.b64 	%rd41, %rd40, 2;
	add.s64 	%rd42, %rd2, %rd41;
	ld.global.nc.f32 	%f56, [%rd42+4];
	mul.wide.s32 	%rd43, %r18, 4;
	add.s64 	%rd44, %rd37, %rd43;
	ld.global.nc.f32 	%f57, [%rd44];
	fma.rn.f32 	%f67, %f56, %f57, %f55;
	add.s32 	%r38, %r38, 2;
$L__BB0_10:
	and.b32  	%r31, %r19, 1;
	setp.eq.b32 	%p8, %r31, 1;
	not.pred 	%p9, %p8;
	@%p9 bra 	$L__BB0_12;
	add.s32 	%r32, %r38, %r3;
	mul.wide.u32 	%rd45, %r32, 4;
	add.s64 	%rd46, %rd2, %rd45;
	ld.global.nc.f32 	%f58, [%rd46];
	mad.lo.s32 	%r33, %r38, %r18, %r2;
	mul.wide.s32 	%rd47, %r33, 4;
	add.s64 	%rd48, %rd1, %rd47;
	ld.global.nc.f32 	%f59, [%rd48];
	fma.rn.f32 	%f67, %f58, %f59, %f67;
$L__BB0_12:
	cvta.to.global.u64 	%rd49, %rd6;
	mad.lo.s32 	%r34, %r18, %r1, %r2;
	mul.wide.s32 	%rd50, %r34, 4;
	add.s64 	%rd51, %rd49, %rd50;
	st.global.f32 	[%rd51], %f67;
	ret;

}


// ===== COMPILED SASS (sm_100) =====

	.target	sm_100

	.elftype	@"ET_EXEC"


//--------------------- .note.nv.tkinfo           --------------------------
	.section	.note.nv.tkinfo,"",@"SHT_NOTE"
	.sectionflags	@"SHF_NOTE_NV_TKINFO"
	.tkinfo
        /*0018*/ 	.word	0x00000002
        /*0030*/ 	.string	""
        /*0030*/ 	.string	"ptxas"
        /*0030*/ 	.string	"Cuda compilation tools, release 13.0, V13.0.88"
        /*0030*/ 	.string	"Build cuda_13.0.r13.0/compiler.36424714_0"
        /*0030*/ 	.string	"-arch sm_100 -m 64 "



//--------------------- .note.nv.cuinfo           --------------------------
	.section	.note.nv.cuinfo,"",@"SHT_NOTE"
	.sectionflags	@"SHF_NOTE_NV_CUINFO"
        /*0018*/ 	.short	0x0002
        /*001a*/ 	.short	0x0064
        /*001c*/ 	.short	0x0082
	.zero		2


//--------------------- .nv.info                  --------------------------
	.section	.nv.info,"",@"SHT_CUDA_INFO"
	.align	4


	//----- nvinfo : EIATTR_REGCOUNT
	.align		4
        /*0000*/ 	.byte	0x04, 0x2f
        /*0002*/ 	.short	(.L_1 - .L_0)
	.align		4
.L_0:
        /*0004*/ 	.word	index@(_Z18sgemm_naive_kernelPfPKfS1_iii)
        /*0008*/ 	.word	0x00000020


	//----- nvinfo : EIATTR_FRAME_SIZE
	.align		4
.L_1:
        /*000c*/ 	.byte	0x04, 0x11
        /*000e*/ 	.short	(.L_3 - .L_2)
	.align		4
.L_2:
        /*0010*/ 	.word	index@(_Z18sgemm_naive_kernelPfPKfS1_iii)
        /*0014*/ 	.word	0x00000000


	//----- nvinfo : EIATTR_MIN_STACK_SIZE
	.align		4
.L_3:
        /*0018*/ 	.byte	0x04, 0x12
        /*001a*/ 	.short	(.L_5 - .L_4)
	.align		4
.L_4:
        /*001c*/ 	.word	index@(_Z18sgemm_naive_kernelPfPKfS1_iii)
        /*0020*/ 	.word	0x00000000
.L_5:


//--------------------- .nv.compat                --------------------------
	.section	.nv.compat,"",@"SHT_CUDA_COMPAT_INFO"
	.align	4
        /*0000*/ 	.byte	0x02, 0x09, 0x00, 0x00, 0x02, 0x02, 0x01, 0x00, 0x02, 0x05, 0x05, 0x00, 0x03, 0x07, 0x01, 0x01
        /*0010*/ 	.byte	0x02, 0x03, 0x00, 0x00, 0x02, 0x06, 0x01, 0x00, 0x04, 0x0b, 0x08, 0x00, 0x09, 0x00, 0x00, 0x00
        /*0020*/ 	.byte	0x00, 0x00, 0x00, 0x00


//--------------------- .nv.info._Z18sgemm_naive_kernelPfPKfS1_iii --------------------------
	.section	.nv.info._Z18sgemm_naive_kernelPfPKfS1_iii,"",@"SHT_CUDA_INFO"
	.sectionflags	@""
	.align	4


	//----- nvinfo : EIATTR_CUDA_API_VERSION
	.align		4
        /*0000*/ 	.byte	0x04, 0x37
        /*0002*/ 	.short	(.L_7 - .L_6)
.L_6:
        /*0004*/ 	.word	0x00000082


	//----- nvinfo : EIATTR_KPARAM_INFO
	.align		4
.L_7:
        /*0008*/ 	.byte	0x04, 0x17
        /*000a*/ 	.short	(.L_9 - .L_8)
.L_8:
        /*000c*/ 	.word	0x00000000
        /*0010*/ 	.short	0x0005
        /*0012*/ 	.short	0x0020
        /*0014*/ 	.byte	0x00, 0xf0, 0x11, 0x00


	//----- nvinfo : EIATTR_KPARAM_INFO
	.align		4
.L_9:
        /*0018*/ 	.byte	0x04, 0x17
        /*001a*/ 	.short	(.L_11 - .L_10)
.L_10:
        /*001c*/ 	.word	0x00000000
        /*0020*/ 	.short	0x0004
        /*0022*/ 	.short	0x001c
        /*0024*/ 	.byte	0x00, 0xf0, 0x11, 0x00


	//----- nvinfo : EIATTR_KPARAM_INFO
	.align		4
.L_11:
        /*0028*/ 	.byte	0x04, 0x17
        /*002a*/ 	.short	(.L_13 - .L_12)
.L_12:
        /*002c*/ 	.word	0x00000000
        /*0030*/ 	.short	0x0003
        /*0032*/ 	.short	0x0018
        /*0034*/ 	.byte	0x00, 0xf0, 0x11, 0x00


	//----- nvinfo : EIATTR_KPARAM_INFO
	.align		4
.L_13:
        /*0038*/ 	.byte	0x04, 0x17
        /*003a*/ 	.short	(.L_15 - .L_14)
.L_14:
        /*003c*/ 	.word	0x00000000
        /*0040*/ 	.short	0x0002
        /*0042*/ 	.short	0x0010
        /*0044*/ 	.byte	0x00, 0xf5, 0x21, 0x00


	//----- nvinfo : EIATTR_KPARAM_INFO
	.align		4
.L_15:
        /*0048*/ 	.byte	0x04, 0x17
        /*004a*/ 	.short	(.L_17 - .L_16)
.L_16:
        /*004c*/ 	.word	0x00000000
        /*0050*/ 	.short	0x0001
        /*0052*/ 	.short	0x0008
        /*0054*/ 	.byte	0x00, 0xf5, 0x21, 0x00


	//----- nvinfo : EIATTR_KPARAM_INFO
	.align		4
.L_17:
        /*0058*/ 	.byte	0x04, 0x17
        /*005a*/ 	.short	(.L_19 - .L_18)
.L_18:
        /*005c*/ 	.word	0x00000000
        /*0060*/ 	.short	0x0000
        /*0062*/ 	.short	0x0000
        /*0064*/ 	.byte	0x00, 0xf5, 0x21, 0x00


	//----- nvinfo : EIATTR_SPARSE_MMA_MASK
	.align		4
.L_19:
        /*0068*/ 	.byte	0x03, 0x50
        /*006a*/ 	.short	0x0000


	//----- nvinfo : EIATTR_MAXREG_COUNT
	.align		4
        /*006c*/ 	.byte	0x03, 0x1b
        /*006e*/ 	.short	0x00ff


	//----- nvinfo : EIATTR_MERCURY_ISA_VERSION
	.align		4
        /*0070*/ 	.byte	0x03, 0x5f
        /*0072*/ 	.short	0x0101


	//----- nvinfo : EIATTR_VRC_CTA_INIT_COUNT
	.align		4
        /*0074*/ 	.byte	0x02, 0x4a
	.zero		1
	.zero		1


	//----- nvinfo : EIATTR_EXIT_INSTR_OFFSETS
	.align		4
        /*0078*/ 	.byte	0x04, 0x1c
        /*007a*/ 	.short	(.L_21 - .L_20)


	//   ....[0]....
.L_20:
        /*007c*/ 	.word	0x00000900


	//----- nvinfo : EIATTR_CBANK_PARAM_SIZE
	.align		4
.L_21:
        /*0080*/ 	.byte	0x03, 0x19
        /*0082*/ 	.short	0x0024


	//----- nvinfo : EIATTR_PARAM_CBANK
	.align		4
        /*0084*/ 	.byte	0x04, 0x0a
        /*0086*/ 	.short	(.L_23 - .L_22)
	.align		4
.L_22:
        /*0088*/ 	.word	index@(.nv.constant0._Z18sgemm_naive_kernelPfPKfS1_iii)
        /*008c*/ 	.short	0x0380
        /*008e*/ 	.short	0x0024


	//----- nvinfo : EIATTR_SW_WAR
	.align		4
.L_23:
        /*0090*/ 	.byte	0x04, 0x36
        /*0092*/ 	.short	(.L_25 - .L_24)
.L_24:
        /*0094*/ 	.word	0x00000008
.L_25:


//--------------------- .nv.callgraph             --------------------------
	.section	.nv.callgraph,"",@"SHT_CUDA_CALLGRAPH"
	.align	4
	.sectionentsize	8
	.align		4
        /*0000*/ 	.word	0x00000000
	.align		4
        /*0004*/ 	.word	0xffffffff
	.align		4
        /*0008*/ 	.word	0x00000000
	.align		4
        /*000c*/ 	.word	0xfffffffe
	.align		4
        /*0010*/ 	.word	0x00000000
	.align		4
        /*0014*/ 	.word	0xfffffffd
	.align		4
        /*0018*/ 	.word	0x00000000
	.align		4
        /*001c*/ 	.word	0xfffffffc


//--------------------- .text._Z18sgemm_naive_kernelPfPKfS1_iii --------------------------
	.section	.text._Z18sgemm_naive_kernelPfPKfS1_iii,"ax",@progbits
	.align	128
        .global         _Z18sgemm_naive_kernelPfPKfS1_iii
        .type           _Z18sgemm_naive_kernelPfPKfS1_iii,@function
        .size           _Z18sgemm_naive_kernelPfPKfS1_iii,(.L_x_6 - _Z18sgemm_naive_kernelPfPKfS1_iii)
        .other          _Z18sgemm_naive_kernelPfPKfS1_iii,@"STO_CUDA_ENTRY STV_DEFAULT"
_Z18sgemm_naive_kernelPfPKfS1_iii:
.text._Z18sgemm_naive_kernelPfPKfS1_iii:
[----:B------:R-:W-:Y:S01]  /*0000*/  LDC R1, c[0x0][0x37c] ;  /* 0x0000df00ff017b82 */ /* 0x000fe20000000800 */
[----:B------:R-:W0:Y:S01]  /*0010*/  S2R R0, SR_CTAID.Y ;  /* 0x0000000000007919 */ /* 0x000e220000002600 */
[----:B------:R-:W1:Y:S01]  /*0020*/  LDCU UR5, c[0x0][0x3a0] ;  /* 0x00007400ff0577ac */ /* 0x000e620008000800 */
[----:B------:R-:W-:Y:S01]  /*0030*/  HFMA2 R17, -RZ, RZ, 0, 0 ;  /* 0x00000000ff117431 */ /* 0x000fe200000001ff */
[----:B------:R-:W0:Y:S01]  /*0040*/  S2R R3, SR_TID.Y ;  /* 0x0000000000037919 */ /* 0x000e220000002200 */
[----:B------:R-:W0:Y:S01]  /*0050*/  LDCU UR4, c[0x0][0x364] ;  /* 0x00006c80ff0477ac */ /* 0x000e220008000800 */
[----:B------:R-:W2:Y:S01]  /*0060*/  S2R R15, SR_CTAID.X ;  /* 0x00000000000f7919 */ /* 0x000ea20000002500 */
[----:B------:R-:W2:Y:S01]  /*0070*/  LDCU UR6, c[0x0][0x360] ;  /* 0x00006c00ff0677ac */ /* 0x000ea20008000800 */
[----:B------:R-:W2:Y:S01]  /*0080*/  S2R R2, SR_TID.X ;  /* 0x0000000000027919 */ /* 0x000ea20000002100 */
[----:B------:R-:W3:Y:S01]  /*0090*/  LDCU.64 UR8, c[0x0][0x358] ;  /* 0x00006b00ff0877ac */ /* 0x000ee20008000a00 */
[----:B-1----:R-:W-:Y:S01]  /*00a0*/  UISETP.GE.AND UP0, UPT, UR5, 0x1, UPT ;  /* 0x000000010500788c */ /* 0x002fe2000bf06270 */
[----:B0-----:R-:W-:-:S02]  /*00b0*/  IMAD R0, R0, UR4, R3 ;  /* 0x0000000400007c24 */ /* 0x001fc4000f8e0203 */
[----:B--2---:R-:W-:-:S06]  /*00c0*/  IMAD R15, R15, UR6, R2 ;  /* 0x000000060f0f7c24 */ /* 0x004fcc000f8e0202 */
[----:B---3--:R-:W-:Y:S05]  /*00d0*/  BRA.U !UP0, `(.L_x_0) ;  /* 0x0000000508f47547 */ /* 0x008fea000b800000 */
[----:B------:R-:W-:Y:S02]  /*00e0*/  UISETP.GE.U32.AND UP1, UPT, UR5, 0x8, UPT ;  /* 0x000000080500788c */ /* 0x000fe4000bf26070 */
[----:B------:R-:W-:Y:S01]  /*00f0*/  IMAD R14, R0, UR5, RZ ;  /* 0x00000005000e7c24 */ /* 0x000fe2000f8e02ff */
[----:B------:R-:W-:Y:S01]  /*0100*/  ULOP3.LUT UR6, UR5, 0x7, URZ, 0xc0, !UPT ;  /* 0x0000000705067892 */ /* 0x000fe2000f8ec0ff */
[----:B------:R-:W-:Y:S01]  /*0110*/  MOV R17, RZ ;  /* 0x000000ff00117202 */ /* 0x000fe20000000f00 */
[----:B------:R-:W-:Y:S02]  /*0120*/  UMOV UR4, URZ ;  /* 0x000000ff00047c82 */ /* 0x000fe40008000000 */
[----:B------:R-:W-:Y:S02]  /*0130*/  UISETP.NE.AND UP0, UPT, UR6, URZ, UPT ;  /* 0x000000ff0600728c */ /* 0x000fe4000bf05270 */
[----:B------:R-:W-:Y:S09]  /*0140*/  BRA.U !UP1, `(.L_x_1) ;  /* 0x0000000109c47547 */ /* 0x000ff2000b800000 */
[----:B------:R-:W0:Y:S01]  /*0150*/  LDC.64 R2, c[0x0][0x388] ;  /* 0x0000e200ff027b82 */ /* 0x000e220000000a00 */
[----:B------:R-:W-:Y:S01]  /*0160*/  ULOP3.LUT UR4, UR5, 0x7ffffff8, URZ, 0xc0, !UPT ;  /* 0x7ffffff805047892 */ /* 0x000fe2000f8ec0ff */
[----:B------:R-:W-:Y:S02]  /*0170*/  MOV R17, RZ ;  /* 0x000000ff00117202 */ /* 0x000fe40000000f00 */
[----:B------:R-:W-:Y:S01]  /*0180*/  MOV R16, R15 ;  /* 0x0000000f00107202 */ /* 0x000fe20000000f00 */
[----:B------:R-:W-:Y:S01]  /*0190*/  UIADD3 UR7, UPT, UPT, -UR4, URZ, URZ ;  /* 0x000000ff04077290 */ /* 0x000fe2000fffe1ff */
[----:B0-----:R-:W-:-:S03]  /*01a0*/  IMAD.WIDE.U32 R2, R14, 0x4, R2 ;  /* 0x000000040e027825 */ /* 0x001fc600078e0002 */
[----:B------:R-:W-:-:S04]  /*01b0*/  IADD3 R4, P0, PT, R2, 0x10, RZ ;  /* 0x0000001002047810 */ /* 0x000fc80007f1e0ff */
[----:B------:R-:W-:-:S09]  /*01c0*/  IADD3.X R3, PT, PT, RZ, R3, RZ, P0, !PT ;  /* 0x00000003ff037210 */ /* 0x000fd200007fe4ff */
.L_x_2:
[----:B------:R-:W0:Y:S01]  /*01d0*/  LDC.64 R10, c[0x0][0x390] ;  /* 0x0000e400ff0a7b82 */ /* 0x000e220000000a00 */
[----:B------:R-:W-:-:S05]  /*01e0*/  MOV R2, R4 ;  /* 0x0000000400027202 */ /* 0x000fca0000000f00 */
[----:B------:R-:W2:Y:S02]  /*01f0*/  LDG.E.CONSTANT R18, desc[UR8][R2.64+-0x10] ;  /* 0xfffff00802127981 */ /* 0x000ea4000c1e9900 */
[----:B------:R-:W1:Y:S02]  /*0200*/  LDC R19, c[0x0][0x39c] ;  /* 0x0000e700ff137b82 */ /* 0x000e640000000800 */
[----:B------:R-:W3:Y:S04]  /*0210*/  LDG.E.CONSTANT R22, desc[UR8][R2.64+-0xc] ;  /* 0xfffff40802167981 */ /* 0x000ee8000c1e9900 */
[----:B------:R-:W4:Y:S04]  /*0220*/  LDG.E.CONSTANT R23, desc[UR8][R2.64+-0x8] ;  /* 0xfffff80802177981 */ /* 0x000f28000c1e9900 */
[----:B------:R-:W5:Y:S04]  /*0230*/  LDG.E.CONSTANT R25, desc[UR8][R2.64+-0x4] ;  /* 0xfffffc0802197981 */ /* 0x000f68000c1e9900 */
[----:B------:R-:W5:Y:S01]  /*0240*/  LDG.E.CONSTANT R26, desc[UR8][R2.64] ;  /* 0x00000008021a7981 */ /* 0x000f62000c1e9900 */
[----:B0-----:R-:W-:-:S05]  /*0250*/  IMAD.WIDE R10, R16, 0x4, R10 ;  /* 0x00000004100a7825 */ /* 0x001fca00078e020a */
[----:B------:R0:W2:Y:S01]  /*0260*/  LDG.E.CONSTANT R20, desc[UR8][R10.64] ;  /* 0x000000080a147981 */ /* 0x0000a2000c1e9900 */
[----:B-1----:R-:W-:-:S05]  /*0270*/  IMAD.WIDE R28, R19, 0x4, R10 ;  /* 0x00000004131c7825 */ /* 0x002fca00078e020a */
[----:B------:R-:W3:Y:S01]  /*0280*/  LDG.E.CONSTANT R21, desc[UR8][R28.64] ;  /* 0x000000081c157981 */ /* 0x000ee2000c1e9900 */
[----:B------:R-:W-:-:S05]  /*0290*/  IMAD.WIDE R12, R19, 0x4, R28 ;  /* 0x00000004130c7825 */ /* 0x000fca00078e021c */
[----:B------:R1:W4:Y:S01]  /*02a0*/  LDG.E.CONSTANT R24, desc[UR8][R12.64] ;  /* 0x000000080c187981 */ /* 0x000322000c1e9900 */
[----:B------:R-:W-:-:S03]  /*02b0*/  IMAD.WIDE R8, R19, 0x4, R12 ;  /* 0x0000000413087825 */ /* 0x000fc600078e020c */
[----:B------:R-:W5:Y:S01]  /*02c0*/  LDG.E.CONSTANT R28, desc[UR8][R2.64+0x4] ;  /* 0x00000408021c7981 */ /* 0x000f62000c1e9900 */
[----:B------:R-:W-:-:S03]  /*02d0*/  IMAD.WIDE R4, R19, 0x4, R8 ;  /* 0x0000000413047825 */ /* 0x000fc600078e0208 */
[----:B------:R-:W5:Y:S04]  /*02e0*/  LDG.E.CONSTANT R29, desc[UR8][R2.64+0x8] ;  /* 0x00000808021d7981 */ /* 0x000f68000c1e9900 */
[----:B------:R-:W5:Y:S01]  /*02f0*/  LDG.E.CONSTANT R8, desc[UR8][R8.64] ;  /* 0x0000000808087981 */ /* 0x000f62000c1e9900 */
[----:B------:R-:W-:-:S03]  /*0300*/  IMAD.WIDE R6, R19, 0x4, R4 ;  /* 0x0000000413067825 */ /* 0x000fc600078e0204 */
[----:B------:R1:W5:Y:S01]  /*0310*/  LDG.E.CONSTANT R5, desc[UR8][R4.64] ;  /* 0x0000000804057981 */ /* 0x000362000c1e9900 */
[----:B0-----:R-:W-:-:S03]  /*0320*/  IMAD.WIDE R10, R19, 0x4, R6 ;  /* 0x00000004130a7825 */ /* 0x001fc600078e0206 */
[----:B------:R-:W5:Y:S01]  /*0330*/  LDG.E.CONSTANT R7, desc[UR8][R6.64] ;  /* 0x0000000806077981 */ /* 0x000f62000c1e9900 */
[----:B-1----:R-:W-:-:S03]  /*0340*/  IMAD.WIDE R12, R19, 0x4, R10 ;  /* 0x00000004130c7825 */ /* 0x002fc600078e020a */
[----:B------:R-:W5:Y:S04]  /*0350*/  LDG.E.CONSTANT R27, desc[UR8][R10.64] ;  /* 0x000000080a1b7981 */ /* 0x000f68000c1e9900 */
[----:B------:R0:W5:Y:S04]  /*0360*/  LDG.E.CONSTANT R9, desc[UR8][R2.64+0xc] ;  /* 0x00000c0802097981 */ /* 0x000168000c1e9900 */
[----:B------:R-:W5:Y:S01]  /*0370*/  LDG.E.CONSTANT R12, desc[UR8][R12.64] ;  /* 0x000000080c0c7981 */ /* 0x000f62000c1e9900 */
[----:B------:R-:W-:-:S04]  /*0380*/  UIADD3 UR7, UPT, UPT, UR7, 0x8, URZ ;  /* 0x0000000807077890 */ /* 0x000fc8000fffe0ff */
[----:B------:R-:W-:Y:S01]  /*0390*/  UISETP.NE.AND UP1, UPT, UR7, URZ, UPT ;  /* 0x000000ff0700728c */ /* 0x000fe2000bf25270 */
[----:B------:R-:W-:Y:S02]  /*03a0*/  IADD3 R4, P0, PT, R2, 0x20, RZ ;  /* 0x0000002002047810 */ /* 0x000fe40007f1e0ff */
[----:B------:R-:W-:Y:S02]  /*03b0*/  LEA R16, R19, R16, 0x3 ;  /* 0x0000001013107211 */ /* 0x000fe400078e18ff */
[----:B0-----:R-:W-:Y:S01]  /*03c0*/  IADD3.X R3, PT, PT, RZ, R3, RZ, P0, !PT ;  /* 0x00000003ff037210 */ /* 0x001fe200007fe4ff */
[----:B--2---:R-:W-:-:S04]  /*03d0*/  FFMA R17, R18, R20, R17 ;  /* 0x0000001412117223 */ /* 0x004fc80000000011 */
[----:B---3--:R-:W-:-:S04]  /*03e0*/  FFMA R22, R22, R21, R17 ;  /* 0x0000001516167223 */ /* 0x008fc80000000011 */
[----:B----4-:R-:W-:-:S04]  /*03f0*/  FFMA R22, R23, R24, R22 ;  /* 0x0000001817167223 */ /* 0x010fc80000000016 */
[----:B-----5:R-:W-:-:S04]  /*0400*/  FFMA R25, R25, R8, R22 ;  /* 0x0000000819197223 */ /* 0x020fc80000000016 */
[----:B------:R-:W-:-:S04]  /*0410*/  FFMA R5, R26, R5, R25 ;  /* 0x000000051a057223 */ /* 0x000fc80000000019 */
[----:B------:R-:W-:-:S04]  /*0420*/  FFMA R28, R28, R7, R5 ;  /* 0x000000071c1c7223 */ /* 0x000fc80000000005 */
[----:B------:R-:W-:-:S04]  /*0430*/  FFMA R28, R29, R27, R28 ;  /* 0x0000001b1d1c7223 */ /* 0x000fc8000000001c */
[----:B------:R-:W-:Y:S01]  /*0440*/  FFMA R17, R9, R12, R28 ;  /* 0x0000000c09117223 */ /* 0x000fe2000000001c */
[----:B------:R-:W-:Y:S06]  /*0450*/  BRA.U UP1, `(.L_x_2) ;  /* 0xfffffffd015c7547 */ /* 0x000fec000b83ffff */
.L_x_1:
[----:B------:R-:W-:Y:S05]  /*0460*/  BRA.U !UP0, `(.L_x_0) ;  /* 0x0000000508107547 */ /* 0x000fea000b800000 */
[----:B------:R-:W-:Y:S02]  /*0470*/  UISETP.GE.U32.AND UP0, UPT, UR6, 0x4, UPT ;  /* 0x000000040600788c */ /* 0x000fe4000bf06070 */
[----:B------:R-:W-:-:S04]  /*0480*/  ULOP3.LUT UR7, UR5, 0x3, URZ, 0xc0, !UPT ;  /* 0x0000000305077892 */ /* 0x000fc8000f8ec0ff */
[----:B------:R-:W-:-:S03]  /*0490*/  UISETP.NE.AND UP1, UPT, UR7, URZ, UPT ;  /* 0x000000ff0700728c */ /* 0x000fc6000bf25270 */
[----:B------:R-:W-:Y:S08]  /*04a0*/  BRA.U !UP0, `(.L_x_3) ;  /* 0x0000000108707547 */ /* 0x000ff0000b800000 */
[----:B------:R-:W0:Y:S01]  /*04b0*/  LDC R13, c[0x0][0x39c] ;  /* 0x0000e700ff0d7b82 */ /* 0x000e220000000800 */
[----:B------:R-:W1:Y:S01]  /*04c0*/  LDCU.64 UR10, c[0x0][0x388] ;  /* 0x00007100ff0a77ac */ /* 0x000e620008000a00 */
[C---:B------:R-:W-:Y:S02]  /*04d0*/  IADD3 R3, PT, PT, R14.reuse, UR4, RZ ;  /* 0x000000040e037c10 */ /* 0x040fe4000fffe0ff */
[----:B------:R-:W-:-:S04]  /*04e0*/  IADD3 R10, P0, PT, R14, UR4, RZ ;  /* 0x000000040e0a7c10 */ /* 0x000fc8000ff1e0ff */
[----:B------:R-:W2:Y:S08]  /*04f0*/  LDC.64 R6, c[0x0][0x390] ;  /* 0x0000e400ff067b82 */ /* 0x000eb00000000a00 */
[----:B------:R-:W3:Y:S01]  /*0500*/  LDC.64 R4, c[0x0][0x388] ;  /* 0x0000e200ff047b82 */ /* 0x000ee20000000a00 */
[----:B0-----:R-:W-:-:S04]  /*0510*/  IMAD R9, R13, UR4, R15 ;  /* 0x000000040d097c24 */ /* 0x001fc8000f8e020f */
[----:B--2---:R-:W-:-:S04]  /*0520*/  IMAD.WIDE R6, R9, 0x4, R6 ;  /* 0x0000000409067825 */ /* 0x004fc800078e0206 */
[----:B------:R-:W-:Y:S02]  /*0530*/  IMAD.WIDE R8, R13, 0x4, R6 ;  /* 0x000000040d087825 */ /* 0x000fe400078e0206 */
[----:B------:R-:W2:Y:S02]  /*0540*/  LDG.E.CONSTANT R6, desc[UR8][R6.64] ;  /* 0x0000000806067981 */ /* 0x000ea4000c1e9900 */
[----:B---3--:R-:W-:Y:S01]  /*0550*/  IMAD.WIDE.U32 R4, R3, 0x4, R4 ;  /* 0x0000000403047825 */ /* 0x008fe200078e0004 */
[----:B------:R-:W-:Y:S02]  /*0560*/  IADD3.X R3, PT, PT, RZ, RZ, RZ, P0, !PT ;  /* 0x000000ffff037210 */ /* 0x000fe400007fe4ff */
[----:B-1----:R-:W-:-:S03]  /*0570*/  LEA R2, P0, R10, UR10, 0x2 ;  /* 0x0000000a0a027c11 */ /* 0x002fc6000f8010ff */
[----:B------:R-:W2:Y:S01]  /*0580*/  LDG.E.CONSTANT R4, desc[UR8][R4.64] ;  /* 0x0000000804047981 */ /* 0x000ea2000c1e9900 */
[----:B------:R-:W-:Y:S01]  /*0590*/  LEA.HI.X R3, R10, UR11, R3, 0x2, P0 ;  /* 0x0000000b0a037c11 */ /* 0x000fe200080f1403 */
[C---:B------:R-:W-:Y:S02]  /*05a0*/  IMAD.WIDE R10, R13.reuse, 0x4, R8 ;  /* 0x000000040d0a7825 */ /* 0x040fe400078e0208 */
[----:B------:R-:W3:Y:S04]  /*05b0*/  LDG.E.CONSTANT R8, desc[UR8][R8.64] ;  /* 0x0000000808087981 */ /* 0x000ee8000c1e9900 */
[----:B------:R-:W3:Y:S01]  /*05c0*/  LDG.E.CONSTANT R16, desc[UR8][R2.64+0x4] ;  /* 0x0000040802107981 */ /* 0x000ee2000c1e9900 */
[----:B------:R-:W-:-:S03]  /*05d0*/  IMAD.WIDE R12, R13, 0x4, R10 ;  /* 0x000000040d0c7825 */ /* 0x000fc600078e020a */
[----:B------:R-:W4:Y:S04]  /*05e0*/  LDG.E.CONSTANT R18, desc[UR8][R10.64] ;  /* 0x000000080a127981 */ /* 0x000f28000c1e9900 */
[----:B------:R-:W4:Y:S04]  /*05f0*/  LDG.E.CONSTANT R19, desc[UR8][R2.64+0x8] ;  /* 0x0000080802137981 */ /* 0x000f28000c1e9900 */
[----:B------:R-:W5:Y:S04]  /*0600*/  LDG.E.CONSTANT R21, desc[UR8][R2.64+0xc] ;  /* 0x00000c0802157981 */ /* 0x000f68000c1e9900 */
[----:B------:R-:W5:Y:S01]  /*0610*/  LDG.E.CONSTANT R12, desc[UR8][R12.64] ;  /* 0x000000080c0c7981 */ /* 0x000f62000c1e9900 */
[----:B------:R-:W-:Y:S01]  /*0620*/  UIADD3 UR4, UPT, UPT, UR4, 0x4, URZ ;  /* 0x0000000404047890 */ /* 0x000fe2000fffe0ff */
[----:B--2---:R-:W-:-:S04]  /*0630*/  FFMA R17, R4, R6, R17 ;  /* 0x0000000604117223 */ /* 0x004fc80000000011 */
[----:B---3--:R-:W-:-:S04]  /*0640*/  FFMA R16, R16, R8, R17 ;  /* 0x0000000810107223 */ /* 0x008fc80000000011 */
[----:B----4-:R-:W-:-:S04]  /*0650*/  FFMA R16, R19, R18, R16 ;  /* 0x0000001213107223 */ /* 0x010fc80000000010 */
[----:B-----5:R-:W-:-:S07]  /*0660*/  FFMA R17, R21, R12, R16 ;  /* 0x0000000c15117223 */ /* 0x020fce0000000010 */
.L_x_3:
[----:B------:R-:W-:Y:S05]  /*0670*/  BRA.U !UP1, `(.L_x_0) ;  /* 0x00000001098c7547 */ /* 0x000fea000b800000 */
[----:B------:R-:W-:Y:S02]  /*0680*/  UISETP.NE.AND UP0, UPT, UR7, 0x1, UPT ;  /* 0x000000010700788c */ /* 0x000fe4000bf05270 */
[----:B------:R-:W-:-:S04]  /*0690*/  ULOP3.LUT UR5, UR5, 0x1, URZ, 0xc0, !UPT ;  /* 0x0000000105057892 */ /* 0x000fc8000f8ec0ff */
[----:B------:R-:W-:-:S03]  /*06a0*/  UISETP.NE.U32.AND UP1, UPT, UR5, 0x1, UPT ;  /* 0x000000010500788c */ /* 0x000fc6000bf25070 */
        /* <DEDUP_REMOVED lines=9> */
[----:B---3--:R-:W-:Y:S01]  /*0740*/  IMAD.WIDE.U32 R2, R7, 0x4, R2 ;  /* 0x0000000407027825 */ /* 0x008fe200078e0002 */
[----:B------:R-:W-:Y:S02]  /*0750*/  IADD3.X R7, PT, PT, RZ, RZ, RZ, P0, !PT ;  /* 0x000000ffff077210 */ /* 0x000fe400007fe4ff */
[----:B-1----:R-:W-:Y:S01]  /*0760*/  LEA R6, P0, R10, UR6, 0x2 ;  /* 0x000000060a067c11 */ /* 0x002fe2000f8010ff */
[----:B------:R-:W-:Y:S02]  /*0770*/  IMAD.WIDE R8, R8, 0x4, R4 ;  /* 0x0000000408087825 */ /* 0x000fe400078e0204 */
[----:B------:R-:W2:Y:S01]  /*0780*/  LDG.E.CONSTANT R2, desc[UR8][R2.64] ;  /* 0x0000000802027981 */ /* 0x000ea2000c1e9900 */
[----:B------:R-:W-:-:S03]  /*0790*/  LEA.HI.X R7, R10, UR7, R7, 0x2, P0 ;  /* 0x000000070a077c11 */ /* 0x000fc600080f1407 */
[----:B------:R-:W2:Y:S04]  /*07a0*/  LDG.E.CONSTANT R4, desc[UR8][R4.64] ;  /* 0x0000000804047981 */ /* 0x000ea8000c1e9900 */
[----:B------:R-:W3:Y:S04]  /*07b0*/  LDG.E.CONSTANT R6, desc[UR8][R6.64+0x4] ;  /* 0x0000040806067981 */ /* 0x000ee8000c1e9900 */
[----:B------:R-:W3:Y:S01]  /*07c0*/  LDG.E.CONSTANT R8, desc[UR8][R8.64] ;  /* 0x0000000808087981 */ /* 0x000ee2000c1e9900 */
[----:B------:R-:W-:Y:S01]  /*07d0*/  UIADD3 UR4, UPT, UPT, UR4, 0x2, URZ ;  /* 0x0000000204047890 */ /* 0x000fe2000fffe0ff */
[----:B--2---:R-:W-:-:S04]  /*07e0*/  FFMA R17, R2, R4, R17 ;  /* 0x0000000402117223 */ /* 0x004fc80000000011 */
[----:B---3--:R-:W-:-:S07]  /*07f0*/  FFMA R17, R6, R8, R17 ;  /* 0x0000000806117223 */ /* 0x008fce0000000011 */
.L_x_4:
[----:B------:R-:W-:Y:S05]  /*0800*/  BRA.U UP1, `(.L_x_0) ;  /* 0x0000000101287547 */ /* 0x000fea000b800000 */
[----:B------:R-:W0:Y:S01]  /*0810*/  LDC R6, c[0x0][0x39c] ;  /* 0x0000e700ff067b82 */ /* 0x000e220000000800 */
[----:B------:R-:W-:-:S07]  /*0820*/  IADD3 R7, PT, PT, R14, UR4, RZ ;  /* 0x000000040e077c10 */ /* 0x000fce000fffe0ff */
[----:B------:R-:W1:Y:S08]  /*0830*/  LDC.64 R2, c[0x0][0x388] ;  /* 0x0000e200ff027b82 */ /* 0x000e700000000a00 */
[----:B------:R-:W2:Y:S01]  /*0840*/  LDC.64 R4, c[0x0][0x390] ;  /* 0x0000e400ff047b82 */ /* 0x000ea20000000a00 */
[----:B0-----:R-:W-:Y:S02]  /*0850*/  IMAD R9, R6, UR4, R15 ;  /* 0x0000000406097c24 */ /* 0x001fe4000f8e020f */
[----:B-1----:R-:W-:-:S06]  /*0860*/  IMAD.WIDE.U32 R2, R7, 0x4, R2 ;  /* 0x0000000407027825 */ /* 0x002fcc00078e0002 */
[----:B------:R-:W3:Y:S01]  /*0870*/  LDG.E.CONSTANT R2, desc[UR8][R2.64] ;  /* 0x0000000802027981 */ /* 0x000ee2000c1e9900 */
[----:B--2---:R-:W-:-:S06]  /*0880*/  IMAD.WIDE R4, R9, 0x4, R4 ;  /* 0x0000000409047825 */ /* 0x004fcc00078e0204 */
[----:B------:R-:W3:Y:S02]  /*0890*/  LDG.E.CONSTANT R4, desc[UR8][R4.64] ;  /* 0x0000000804047981 */ /* 0x000ee4000c1e9900 */
[----:B---3--:R-:W-:-:S07]  /*08a0*/  FFMA R17, R2, R4, R17 ;  /* 0x0000000402117223 */ /* 0x008fce0000000011 */
.L_x_0:
[----:B------:R-:W0:Y:S01]  /*08b0*/  LDC.64 R2, c[0x0][0x380] ;  /* 0x0000e000ff027b82 */ /* 0x000e220000000a00 */
[----:B------:R-:W1:Y:S02]  /*08c0*/  LDCU UR4, c[0x0][0x39c] ;  /* 0x00007380ff0477ac */ /* 0x000e640008000800 */
[----:B-1----:R-:W-:-:S04]  /*08d0*/  IMAD R15, R0, UR4, R15 ;  /* 0x00000004000f7c24 */ /* 0x002fc8000f8e020f */
[----:B0-----:R-:W-:-:S05]  /*08e0*/  IMAD.WIDE R2, R15, 0x4, R2 ;  /* 0x000000040f027825 */ /* 0x001fca00078e0202 */
[----:B------:R-:W-:Y:S01]  /*08f0*/  STG.E desc[UR8][R2.64], R17 ;  /* 0x0000001102007986 */ /* 0x000fe2000c101908 */
[----:B------:R-:W-:Y:S05]  /*0900*/  EXIT ;  /* 0x000000000000794d */ /* 0x000fea0003800000 */
.L_x_5:
[----:B------:R-:W-:-:S00]  /*0910*/  BRA `(.L_x_5) ;  /* 0xfffffffc00fc7947 */ /* 0x000fc0000383ffff */
[----:B------:R-:W-:-:S00]  /*0920*/  NOP ;  /* 0x0000000000007918 */ /* 0x000fc00000000000 */
        /* <DEDUP_REMOVED lines=13> */
.L_x_6:


//--------------------- .nv.shared.reserved.0     --------------------------
	.section	.nv.shared.reserved.0,"aw",@nobits
	.weak		__nv_reservedSMEM_offset_0_alias
	.size		__nv_reservedSMEM_offset_0_alias, 0, 64
	.other		__nv_reservedSMEM_offset_0_alias,@"STO_CUDA_RESERVED_SHARED STV_DEFAULT"
__nv_reservedSMEM_offset_0_alias:
	.zero		0
	.zero		64


//--------------------- .nv.constant0._Z18sgemm_naive_kernelPfPKfS1_iii --------------------------
	.section	.nv.constant0._Z18sgemm_naive_kernelPfPKfS1_iii,"a",@progbits
	.sectionflags	@""
	.align	4
.nv.constant0._Z18sgemm_naive_kernelPfPKfS1_iii:
	.zero		932


//--------------------- SYMBOLS --------------------------

	.type		.nv.reservedSmem.offset0,@object
	.size		.nv.reservedSmem.offset0,0x4
